//
// Generated by NVIDIA NVVM Compiler
//
// Compiler Build ID: CL-36424714
// Cuda compilation tools, release 13.0, V13.0.88
// Based on NVVM 20.0.0
//

.version 9.0
.target sm_100
.address_size 64

	// .globl	_Z3addPKiS0_Pii

.visible .entry _Z3addPKiS0_Pii(
	.param .u64 .ptr .align 1 _Z3addPKiS0_Pii_param_0,
	.param .u64 .ptr .align 1 _Z3addPKiS0_Pii_param_1,
	.param .u64 .ptr .align 1 _Z3addPKiS0_Pii_param_2,
	.param .u32 _Z3addPKiS0_Pii_param_3
)
{
	.reg .pred 	%p<2>;
	.reg .b32 	%r<9>;
	.reg .b64 	%rd<11>;

	ld.param.u64 	%rd1, [_Z3addPKiS0_Pii_param_0];
	ld.param.u64 	%rd2, [_Z3addPKiS0_Pii_param_1];
	ld.param.u64 	%rd3, [_Z3addPKiS0_Pii_param_2];
	ld.param.u32 	%r2, [_Z3addPKiS0_Pii_param_3];
	mov.u32 	%r3, %tid.x;
	mov.u32 	%r4, %ctaid.x;
	mov.u32 	%r5, %ntid.x;
	mad.lo.s32 	%r1, %r4, %r5, %r3;
	setp.ge.u32 	%p1, %r1, %r2;
	@%p1 bra 	$L__BB0_2;
	cvta.to.global.u64 	%rd4, %rd1;
	cvta.to.global.u64 	%rd5, %rd2;
	cvta.to.global.u64 	%rd6, %rd3;
	mul.wide.u32 	%rd7, %r1, 4;
	add.s64 	%rd8, %rd4, %rd7;
	ld.global.u32 	%r6, [%rd8];
	add.s64 	%rd9, %rd5, %rd7;
	ld.global.u32 	%r7, [%rd9];
	add.s32 	%r8, %r7, %r6;
	add.s64 	%rd10, %rd6, %rd7;
	st.global.u32 	[%rd10], %r8;
$L__BB0_2:
	ret;

}


// ===== COMPILED SASS (sm_100) =====

	.target	sm_100

	.elftype	@"ET_EXEC"


//--------------------- .note.nv.tkinfo           --------------------------
	.section	.note.nv.tkinfo,"",@"SHT_NOTE"
	.sectionflags	@"SHF_NOTE_NV_TKINFO"
	.tkinfo
        /*0018*/ 	.word	0x00000002
        /*0030*/ 	.string	""
        /*0030*/ 	.string	"ptxas"
        /*0030*/ 	.string	"Cuda compilation tools, release 13.0, V13.0.88"
        /*0030*/ 	.string	"Build cuda_13.0.r13.0/compiler.36424714_0"
        /*0030*/ 	.string	"-arch sm_100 -m 64 "



//--------------------- .note.nv.cuinfo           --------------------------
	.section	.note.nv.cuinfo,"",@"SHT_NOTE"
	.sectionflags	@"SHF_NOTE_NV_CUINFO"
        /*0018*/ 	.short	0x0002
        /*001a*/ 	.short	0x0064
        /*001c*/ 	.short	0x0082
	.zero		2


//--------------------- .nv.info                  --------------------------
	.section	.nv.info,"",@"SHT_CUDA_INFO"
	.align	4


	//----- nvinfo : EIATTR_REGCOUNT
	.align		4
        /*0000*/ 	.byte	0x04, 0x2f
        /*0002*/ 	.short	(.L_1 - .L_0)
	.align		4
.L_0:
        /*0004*/ 	.word	index@(_Z3addPKiS0_Pii)
        /*0008*/ 	.word	0x0000000c


	//----- nvinfo : EIATTR_FRAME_SIZE
	.align		4
.L_1:
        /*000c*/ 	.byte	0x04, 0x11
        /*000e*/ 	.short	(.L_3 - .L_2)
	.align		4
.L_2:
        /*0010*/ 	.word	index@(_Z3addPKiS0_Pii)
        /*0014*/ 	.word	0x00000000


	//----- nvinfo : EIATTR_MIN_STACK_SIZE
	.align		4
.L_3:
        /*0018*/ 	.byte	0x04, 0x12
        /*001a*/ 	.short	(.L_5 - .L_4)
	.align		4
.L_4:
        /*001c*/ 	.word	index@(_Z3addPKiS0_Pii)
        /*0020*/ 	.word	0x00000000
.L_5:


//--------------------- .nv.compat                --------------------------
	.section	.nv.compat,"",@"SHT_CUDA_COMPAT_INFO"
	.align	4
        /*0000*/ 	.byte	0x02, 0x09, 0x00, 0x00, 0x02, 0x02, 0x01, 0x00, 0x02, 0x05, 0x05, 0x00, 0x03, 0x07, 0x01, 0x01
        /*0010*/ 	.byte	0x02, 0x03, 0x00, 0x00, 0x02, 0x06, 0x01, 0x00, 0x04, 0x0b, 0x08, 0x00, 0x09, 0x00, 0x00, 0x00
        /*0020*/ 	.byte	0x00, 0x00, 0x00, 0x00


//--------------------- .nv.info._Z3addPKiS0_Pii  --------------------------
	.section	.nv.info._Z3addPKiS0_Pii,"",@"SHT_CUDA_INFO"
	.sectionflags	@""
	.align	4


	//----- nvinfo : EIATTR_CUDA_API_VERSION
	.align		4
        /*0000*/ 	.byte	0x04, 0x37
        /*0002*/ 	.short	(.L_7 - .L_6)
.L_6:
        /*0004*/ 	.word	0x00000082


	//----- nvinfo : EIATTR_KPARAM_INFO
	.align		4
.L_7:
        /*0008*/ 	.byte	0x04, 0x17
        /*000a*/ 	.short	(.L_9 - .L_8)
.L_8:
        /*000c*/ 	.word	0x00000000
        /*0010*/ 	.short	0x0003
        /*0012*/ 	.short	0x0018
        /*0014*/ 	.byte	0x00, 0xf0, 0x11, 0x00


	//----- nvinfo : EIATTR_KPARAM_INFO
	.align		4
.L_9:
        /*0018*/ 	.byte	0x04, 0x17
        /*001a*/ 	.short	(.L_11 - .L_10)
.L_10:
        /*001c*/ 	.word	0x00000000
        /*0020*/ 	.short	0x0002
        /*0022*/ 	.short	0x0010
        /*0024*/ 	.byte	0x00, 0xf5, 0x21, 0x00


	//----- nvinfo : EIATTR_KPARAM_INFO
	.align		4
.L_11:
        /*0028*/ 	.byte	0x04, 0x17
        /*002a*/ 	.short	(.L_13 - .L_12)
.L_12:
        /*002c*/ 	.word	0x00000000
        /*0030*/ 	.short	0x0001
        /*0032*/ 	.short	0x0008
        /*0034*/ 	.byte	0x00, 0xf5, 0x21, 0x00


	//----- nvinfo : EIATTR_KPARAM_INFO
	.align		4
.L_13:
        /*0038*/ 	.byte	0x04, 0x17
        /*003a*/ 	.short	(.L_15 - .L_14)
.L_14:
        /*003c*/ 	.word	0x00000000
        /*0040*/ 	.short	0x0000
        /*0042*/ 	.short	0x0000
        /*0044*/ 	.byte	0x00, 0xf5, 0x21, 0x00


	//----- nvinfo : EIATTR_SPARSE_MMA_MASK
	.align		4
.L_15:
        /*0048*/ 	.byte	0x03, 0x50
        /*004a*/ 	.short	0x0000


	//----- nvinfo : EIATTR_MAXREG_COUNT
	.align		4
        /*004c*/ 	.byte	0x03, 0x1b
        /*004e*/ 	.short	0x00ff


	//----- nvinfo : EIATTR_MERCURY_ISA_VERSION
	.align		4
        /*0050*/ 	.byte	0x03, 0x5f
        /*0052*/ 	.short	0x0101


	//----- nvinfo : EIATTR_VRC_CTA_INIT_COUNT
	.align		4
        /*0054*/ 	.byte	0x02, 0x4a
	.zero		1
	.zero		1


	//----- nvinfo : EIATTR_EXIT_INSTR_OFFSETS
	.align		4
        /*0058*/ 	.byte	0x04, 0x1c
        /*005a*/ 	.short	(.L_17 - .L_16)


	//   ....[0]....
.L_16:
        /*005c*/ 	.word	0x00000070


	//   ....[1]....
        /*0060*/ 	.word	0x00000130


	//----- nvinfo : EIATTR_CBANK_PARAM_SIZE
	.align		4
.L_17:
        /*0064*/ 	.byte	0x03, 0x19
        /*0066*/ 	.short	0x001c


	//----- nvinfo : EIATTR_PARAM_CBANK
	.align		4
        /*0068*/ 	.byte	0x04, 0x0a
        /*006a*/ 	.short	(.L_19 - .L_18)
	.align		4
.L_18:
        /*006c*/ 	.word	index@(.nv.constant0._Z3addPKiS0_Pii)
        /*0070*/ 	.short	0x0380
        /*0072*/ 	.short	0x001c


	//----- nvinfo : EIATTR_SW_WAR
	.align		4
.L_19:
        /*0074*/ 	.byte	0x04, 0x36
        /*0076*/ 	.short	(.L_21 - .L_20)
.L_20:
        /*0078*/ 	.word	0x00000008
.L_21:


//--------------------- .nv.callgraph             --------------------------
	.section	.nv.callgraph,"",@"SHT_CUDA_CALLGRAPH"
	.align	4
	.sectionentsize	8
	.align		4
        /*0000*/ 	.word	0x00000000
	.align		4
        /*0004*/ 	.word	0xffffffff
	.align		4
        /*0008*/ 	.word	0x00000000
	.align		4
        /*000c*/ 	.word	0xfffffffe
	.align		4
        /*0010*/ 	.word	0x00000000
	.align		4
        /*0014*/ 	.word	0xfffffffd
	.align		4
        /*0018*/ 	.word	0x00000000
	.align		4
        /*001c*/ 	.word	0xfffffffc


//--------------------- .text._Z3addPKiS0_Pii     --------------------------
	.section	.text._Z3addPKiS0_Pii,"ax",@progbits
	.align	128
        .global         _Z3addPKiS0_Pii
        .type           _Z3addPKiS0_Pii,@function
        .size           _Z3addPKiS0_Pii,(.L_x_1 - _Z3addPKiS0_Pii)
        .other          _Z3addPKiS0_Pii,@"STO_CUDA_ENTRY STV_DEFAULT"
_Z3addPKiS0_Pii:
.text._Z3addPKiS0_Pii:
[----:B------:R-:W-:Y:S01]  /*0000*/  LDC R1, c[0x0][0x37c] ;  /* 0x0000df00ff017b82 */ /* 0x000fe20000000800 */
[----:B------:R-:W0:Y:S07]  /*0010*/  S2R R9, SR_TID.X ;  /* 0x0000000000097919 */ /* 0x000e2e0000002100 */
[----:B------:R-:W0:Y:S01]  /*0020*/  S2UR UR4, SR_CTAID.X ;  /* 0x00000000000479c3 */ /* 0x000e220000002500 */
[----:B------:R-:W1:Y:S07]  /*0030*/  LDCU UR5, c[0x0][0x398] ;  /* 0x00007300ff0577ac */ /* 0x000e6e0008000800 */
[----:B------:R-:W0:Y:S02]  /*0040*/  LDC R0, c[0x0][0x360] ;  /* 0x0000d800ff007b82 */ /* 0x000e240000000800 */
[----:B0-----:R-:W-:-:S05]  /*0050*/  IMAD R9, R0, UR4, R9 ;  /* 0x0000000400097c24 */ /* 0x001fca000f8e0209 */
[----:B-1----:R-:W-:-:S13]  /*0060*/  ISETP.GE.U32.AND P0, PT, R9, UR5, PT ;  /* 0x0000000509007c0c */ /* 0x002fda000bf06070 */
[----:B------:R-:W-:Y:S05]  /*0070*/  @P0 EXIT ;  /* 0x000000000000094d */ /* 0x000fea0003800000 */
[----:B------:R-:W0:Y:S01]  /*0080*/  LDC.64 R2, c[0x0][0x380] ;  /* 0x0000e000ff027b82 */ /* 0x000e220000000a00 */
[----:B------:R-:W1:Y:S07]  /*0090*/  LDCU.64 UR4, c[0x0][0x358] ;  /* 0x00006b00ff0477ac */ /* 0x000e6e0008000a00 */
[----:B------:R-:W2:Y:S08]  /*00a0*/  LDC.64 R4, c[0x0][0x388] ;  /* 0x0000e200ff047b82 */ /* 0x000eb00000000a00 */
[----:B------:R-:W3:Y:S01]  /*00b0*/  LDC.64 R6, c[0x0][0x390] ;  /* 0x0000e400ff067b82 */ /* 0x000ee20000000a00 */
[----:B0-----:R-:W-:-:S06]  /*00c0*/  IMAD.WIDE.U32 R2, R9, 0x4, R2 ;  /* 0x0000000409027825 */ /* 0x001fcc00078e0002 */
[----:B-1----:R-:W4:Y:S01]  /*00d0*/  LDG.E R2, desc[UR4][R2.64] ;  /* 0x0000000402027981 */ /* 0x002f22000c1e1900 */
[----:B--2---:R-:W-:-:S06]  /*00e0*/  IMAD.WIDE.U32 R4, R9, 0x4, R4 ;  /* 0x0000000409047825 */ /* 0x004fcc00078e0004 */
[----:B------:R-:W4:Y:S01]  /*00f0*/  LDG.E R5, desc[UR4][R4.64] ;  /* 0x0000000404057981 */ /* 0x000f22000c1e1900 */
[----:B---3--:R-:W-:Y:S01]  /*0100*/  IMAD.WIDE.U32 R6, R9, 0x4, R6 ;  /* 0x0000000409067825 */ /* 0x008fe200078e0006 */
[----:B----4-:R-:W-:-:S05]  /*0110*/  IADD3 R9, PT, PT, R2, R5, RZ ;  /* 0x0000000502097210 */ /* 0x010fca0007ffe0ff */
[----:B------:R-:W-:Y:S01]  /*0120*/  STG.E desc[UR4][R6.64], R9 ;  /* 0x0000000906007986 */ /* 0x000fe2000c101904 */
[----:B------:R-:W-:Y:S05]  /*0130*/  EXIT ;  /* 0x000000000000794d */ /* 0x000fea0003800000 */
.L_x_0:
[----:B------:R-:W-:-:S00]  /*0140*/  BRA `(.L_x_0) ;  /* 0xfffffffc00fc7947 */ /* 0x000fc0000383ffff */
[----:B------:R-:W-:-:S00]  /*0150*/  NOP ;  /* 0x0000000000007918 */ /* 0x000fc00000000000 */
        /* <DEDUP_REMOVED lines=10> */
.L_x_1:


//--------------------- .nv.shared.reserved.0     --------------------------
	.section	.nv.shared.reserved.0,"aw",@nobits
	.weak		__nv_reservedSMEM_offset_0_alias
	.size		__nv_reservedSMEM_offset_0_alias, 0, 64
	.other		__nv_reservedSMEM_offset_0_alias,@"STO_CUDA_RESERVED_SHARED STV_DEFAULT"
__nv_reservedSMEM_offset_0_alias:
	.zero		0
	.zero		64


//--------------------- .nv.constant0._Z3addPKiS0_Pii --------------------------
	.section	.nv.constant0._Z3addPKiS0_Pii,"a",@progbits
	.sectionflags	@""
	.align	4
.nv.constant0._Z3addPKiS0_Pii:
	.zero		924


//--------------------- SYMBOLS --------------------------

	.type		.nv.reservedSmem.offset0,@object
	.size		.nv.reservedSmem.offset0,0x4
